//
// Generated by NVIDIA NVVM Compiler
//
// Compiler Build ID: CL-36424714
// Cuda compilation tools, release 13.0, V13.0.88
// Based on NVVM 20.0.0
//

.version 9.0
.target sm_100
.address_size 64

	// .globl	_Z12merge_kerneliiP7MSTedgeS0_

.visible .entry _Z12merge_kerneliiP7MSTedgeS0_(
	.param .u32 _Z12merge_kerneliiP7MSTedgeS0__param_0,
	.param .u32 _Z12merge_kerneliiP7MSTedgeS0__param_1,
	.param .u64 .ptr .align 1 _Z12merge_kerneliiP7MSTedgeS0__param_2,
	.param .u64 .ptr .align 1 _Z12merge_kerneliiP7MSTedgeS0__param_3
)
{
	.reg .pred 	%p<22>;
	.reg .b32 	%r<78>;
	.reg .b32 	%f<37>;
	.reg .b64 	%rd<57>;

	ld.param.u32 	%r45, [_Z12merge_kerneliiP7MSTedgeS0__param_0];
	ld.param.u32 	%r46, [_Z12merge_kerneliiP7MSTedgeS0__param_1];
	ld.param.u64 	%rd25, [_Z12merge_kerneliiP7MSTedgeS0__param_2];
	ld.param.u64 	%rd26, [_Z12merge_kerneliiP7MSTedgeS0__param_3];
	cvta.to.global.u64 	%rd1, %rd25;
	cvta.to.global.u64 	%rd2, %rd26;
	mov.u32 	%r47, %ctaid.x;
	mov.u32 	%r48, %ntid.x;
	mov.u32 	%r49, %tid.x;
	mad.lo.s32 	%r1, %r47, %r48, %r49;
	setp.gt.s32 	%p1, %r1, %r45;
	@%p1 bra 	$L__BB0_17;
	mul.lo.s32 	%r60, %r46, %r1;
	setp.ge.s32 	%p2, %r60, %r45;
	setp.lt.s32 	%p3, %r60, 0;
	or.pred  	%p4, %p2, %p3;
	@%p4 bra 	$L__BB0_17;
	shr.u32 	%r50, %r46, 31;
	add.s32 	%r51, %r46, %r50;
	shr.s32 	%r52, %r51, 1;
	add.s32 	%r53, %r60, %r52;
	min.s32 	%r3, %r53, %r45;
	add.s32 	%r54, %r60, %r46;
	min.s32 	%r4, %r54, %r45;
	setp.lt.s32 	%p5, %r46, 2;
	setp.ge.s32 	%p6, %r53, %r4;
	or.pred  	%p7, %p5, %p6;
	mov.u32 	%r61, %r3;
	mov.u32 	%r69, %r60;
	@%p7 bra 	$L__BB0_3;
	bra.uni 	$L__BB0_18;
$L__BB0_3:
	setp.ge.s32 	%p12, %r60, %r3;
	@%p12 bra 	$L__BB0_10;
	sub.s32 	%r56, %r3, %r60;
	and.b32  	%r8, %r56, 3;
	setp.eq.s32 	%p13, %r8, 0;
	mov.u32 	%r65, %r60;
	@%p13 bra 	$L__BB0_7;
	neg.s32 	%r63, %r8;
	mul.wide.u32 	%rd35, %r60, 12;
	add.s64 	%rd36, %rd35, %rd2;
	add.s64 	%rd52, %rd36, 8;
	mul.wide.u32 	%rd37, %r69, 12;
	add.s64 	%rd38, %rd37, %rd1;
	add.s64 	%rd51, %rd38, 8;
	add.s32 	%r69, %r69, %r8;
	add.s32 	%r65, %r60, %r8;
$L__BB0_6:
	.pragma "nounroll";
	ld.global.f32 	%f7, [%rd52];
	st.global.f32 	[%rd51], %f7;
	ld.global.f32 	%f8, [%rd52+-8];
	st.global.f32 	[%rd51+-8], %f8;
	ld.global.f32 	%f9, [%rd52+-4];
	st.global.f32 	[%rd51+-4], %f9;
	add.s32 	%r63, %r63, 1;
	setp.ne.s32 	%p14, %r63, 0;
	add.s64 	%rd52, %rd52, 12;
	add.s64 	%rd51, %rd51, 12;
	@%p14 bra 	$L__BB0_6;
$L__BB0_7:
	sub.s32 	%r57, %r60, %r3;
	setp.gt.u32 	%p15, %r57, -4;
	@%p15 bra 	$L__BB0_10;
	mul.wide.u32 	%rd39, %r65, 12;
	add.s64 	%rd40, %rd39, %rd2;
	add.s64 	%rd55, %rd40, 24;
	sub.s32 	%r74, %r65, %r3;
	mul.wide.u32 	%rd41, %r69, 12;
	add.s64 	%rd42, %rd41, %rd1;
	add.s64 	%rd54, %rd42, 24;
$L__BB0_9:
	ld.global.f32 	%f10, [%rd55+-16];
	st.global.f32 	[%rd54+-16], %f10;
	ld.global.f32 	%f11, [%rd55+-24];
	st.global.f32 	[%rd54+-24], %f11;
	ld.global.f32 	%f12, [%rd55+-20];
	st.global.f32 	[%rd54+-20], %f12;
	ld.global.f32 	%f13, [%rd55+-4];
	st.global.f32 	[%rd54+-4], %f13;
	ld.global.f32 	%f14, [%rd55+-12];
	st.global.f32 	[%rd54+-12], %f14;
	ld.global.f32 	%f15, [%rd55+-8];
	st.global.f32 	[%rd54+-8], %f15;
	ld.global.f32 	%f16, [%rd55+8];
	st.global.f32 	[%rd54+8], %f16;
	ld.global.f32 	%f17, [%rd55];
	st.global.f32 	[%rd54], %f17;
	ld.global.f32 	%f18, [%rd55+4];
	st.global.f32 	[%rd54+4], %f18;
	ld.global.f32 	%f19, [%rd55+20];
	st.global.f32 	[%rd54+20], %f19;
	ld.global.f32 	%f20, [%rd55+12];
	st.global.f32 	[%rd54+12], %f20;
	ld.global.f32 	%f21, [%rd55+16];
	st.global.f32 	[%rd54+16], %f21;
	add.s32 	%r69, %r69, 4;
	add.s64 	%rd55, %rd55, 48;
	add.s32 	%r74, %r74, 4;
	add.s64 	%rd54, %rd54, 48;
	setp.eq.s32 	%p16, %r74, 0;
	@%p16 bra 	$L__BB0_10;
	bra.uni 	$L__BB0_9;
$L__BB0_10:
	setp.ge.s32 	%p17, %r61, %r4;
	@%p17 bra 	$L__BB0_17;
	sub.s32 	%r58, %r4, %r61;
	and.b32  	%r27, %r58, 3;
	setp.eq.s32 	%p18, %r27, 0;
	mov.u32 	%r73, %r61;
	@%p18 bra 	$L__BB0_14;
	neg.s32 	%r70, %r27;
	add.s64 	%rd13, %rd2, 8;
	mul.wide.u32 	%rd43, %r69, 12;
	add.s64 	%rd44, %rd43, %rd1;
	add.s64 	%rd53, %rd44, 8;
	add.s32 	%r69, %r69, %r27;
	mov.u32 	%r73, %r61;
$L__BB0_13:
	.pragma "nounroll";
	mul.wide.s32 	%rd45, %r73, 12;
	add.s64 	%rd46, %rd13, %rd45;
	ld.global.f32 	%f22, [%rd46];
	st.global.f32 	[%rd53], %f22;
	ld.global.f32 	%f23, [%rd46+-8];
	st.global.f32 	[%rd53+-8], %f23;
	ld.global.f32 	%f24, [%rd46+-4];
	st.global.f32 	[%rd53+-4], %f24;
	add.s32 	%r73, %r73, 1;
	add.s32 	%r70, %r70, 1;
	setp.ne.s32 	%p19, %r70, 0;
	add.s64 	%rd53, %rd53, 12;
	@%p19 bra 	$L__BB0_13;
$L__BB0_14:
	sub.s32 	%r59, %r61, %r4;
	setp.gt.u32 	%p20, %r59, -4;
	@%p20 bra 	$L__BB0_17;
	add.s64 	%rd17, %rd2, 24;
	sub.s32 	%r76, %r73, %r4;
	mul.wide.u32 	%rd47, %r69, 12;
	add.s64 	%rd48, %rd47, %rd1;
	add.s64 	%rd56, %rd48, 24;
$L__BB0_16:
	mul.wide.s32 	%rd49, %r73, 12;
	add.s64 	%rd50, %rd17, %rd49;
	ld.global.f32 	%f25, [%rd50+-16];
	st.global.f32 	[%rd56+-16], %f25;
	ld.global.f32 	%f26, [%rd50+-24];
	st.global.f32 	[%rd56+-24], %f26;
	ld.global.f32 	%f27, [%rd50+-20];
	st.global.f32 	[%rd56+-20], %f27;
	ld.global.f32 	%f28, [%rd50+-4];
	st.global.f32 	[%rd56+-4], %f28;
	ld.global.f32 	%f29, [%rd50+-12];
	st.global.f32 	[%rd56+-12], %f29;
	ld.global.f32 	%f30, [%rd50+-8];
	st.global.f32 	[%rd56+-8], %f30;
	ld.global.f32 	%f31, [%rd50+8];
	st.global.f32 	[%rd56+8], %f31;
	ld.global.f32 	%f32, [%rd50];
	st.global.f32 	[%rd56], %f32;
	ld.global.f32 	%f33, [%rd50+4];
	st.global.f32 	[%rd56+4], %f33;
	ld.global.f32 	%f34, [%rd50+20];
	st.global.f32 	[%rd56+20], %f34;
	ld.global.f32 	%f35, [%rd50+12];
	st.global.f32 	[%rd56+12], %f35;
	ld.global.f32 	%f36, [%rd50+16];
	st.global.f32 	[%rd56+16], %f36;
	add.s32 	%r73, %r73, 4;
	add.s32 	%r76, %r76, 4;
	add.s64 	%rd56, %rd56, 48;
	setp.ne.s32 	%p21, %r76, 0;
	@%p21 bra 	$L__BB0_16;
$L__BB0_17:
	ret;
$L__BB0_18:
	mul.wide.u32 	%rd27, %r60, 12;
	add.s64 	%rd28, %rd2, %rd27;
	add.s64 	%rd11, %rd28, 8;
	ld.global.f32 	%f1, [%rd28+8];
	mul.wide.s32 	%rd29, %r61, 12;
	add.s64 	%rd30, %rd2, %rd29;
	add.s64 	%rd12, %rd30, 8;
	ld.global.f32 	%f2, [%rd30+8];
	setp.gtu.f32 	%p8, %f1, %f2;
	@%p8 bra 	$L__BB0_20;
	mul.wide.u32 	%rd31, %r69, 12;
	add.s64 	%rd32, %rd1, %rd31;
	st.global.f32 	[%rd32+8], %f1;
	ld.global.f32 	%f3, [%rd11+-8];
	st.global.f32 	[%rd32], %f3;
	ld.global.f32 	%f4, [%rd11+-4];
	st.global.f32 	[%rd32+4], %f4;
	add.s32 	%r60, %r60, 1;
	bra.uni 	$L__BB0_21;
$L__BB0_20:
	mul.wide.u32 	%rd33, %r69, 12;
	add.s64 	%rd34, %rd1, %rd33;
	st.global.f32 	[%rd34+8], %f2;
	ld.global.f32 	%f5, [%rd12+-8];
	st.global.f32 	[%rd34], %f5;
	ld.global.f32 	%f6, [%rd12+-4];
	st.global.f32 	[%rd34+4], %f6;
	add.s32 	%r61, %r61, 1;
$L__BB0_21:
	add.s32 	%r69, %r69, 1;
	setp.lt.s32 	%p9, %r60, %r3;
	setp.lt.s32 	%p10, %r61, %r4;
	and.pred  	%p11, %p9, %p10;
	@%p11 bra 	$L__BB0_18;
	bra.uni 	$L__BB0_3;

}


// ===== COMPILED SASS (sm_100) =====

	.target	sm_100

	.elftype	@"ET_EXEC"


//--------------------- .note.nv.tkinfo           --------------------------
	.section	.note.nv.tkinfo,"",@"SHT_NOTE"
	.sectionflags	@"SHF_NOTE_NV_TKINFO"
	.tkinfo
        /*0018*/ 	.word	0x00000002
        /*0030*/ 	.string	""
        /*0030*/ 	.string	"ptxas"
        /*0030*/ 	.string	"Cuda compilation tools, release 13.0, V13.0.88"
        /*0030*/ 	.string	"Build cuda_13.0.r13.0/compiler.36424714_0"
        /*0030*/ 	.string	"-arch sm_100 -m 64 "



//--------------------- .note.nv.cuinfo           --------------------------
	.section	.note.nv.cuinfo,"",@"SHT_NOTE"
	.sectionflags	@"SHF_NOTE_NV_CUINFO"
        /*0018*/ 	.short	0x0002
        /*001a*/ 	.short	0x0064
        /*001c*/ 	.short	0x0082
	.zero		2


//--------------------- .nv.info                  --------------------------
	.section	.nv.info,"",@"SHT_CUDA_INFO"
	.align	4


	//----- nvinfo : EIATTR_REGCOUNT
	.align		4
        /*0000*/ 	.byte	0x04, 0x2f
        /*0002*/ 	.short	(.L_1 - .L_0)
	.align		4
.L_0:
        /*0004*/ 	.word	index@(_Z12merge_kerneliiP7MSTedgeS0_)
        /*0008*/ 	.word	0x00000018


	//----- nvinfo : EIATTR_FRAME_SIZE
	.align		4
.L_1:
        /*000c*/ 	.byte	0x04, 0x11
        /*000e*/ 	.short	(.L_3 - .L_2)
	.align		4
.L_2:
        /*0010*/ 	.word	index@(_Z12merge_kerneliiP7MSTedgeS0_)
        /*0014*/ 	.word	0x00000000


	//----- nvinfo : EIATTR_MIN_STACK_SIZE
	.align		4
.L_3:
        /*0018*/ 	.byte	0x04, 0x12
        /*001a*/ 	.short	(.L_5 - .L_4)
	.align		4
.L_4:
        /*001c*/ 	.word	index@(_Z12merge_kerneliiP7MSTedgeS0_)
        /*0020*/ 	.word	0x00000000
.L_5:


//--------------------- .nv.compat                --------------------------
	.section	.nv.compat,"",@"SHT_CUDA_COMPAT_INFO"
	.align	4
        /*0000*/ 	.byte	0x02, 0x09, 0x00, 0x00, 0x02, 0x02, 0x01, 0x00, 0x02, 0x05, 0x05, 0x00, 0x03, 0x07, 0x01, 0x01
        /*0010*/ 	.byte	0x02, 0x03, 0x00, 0x00, 0x02, 0x06, 0x01, 0x00, 0x04, 0x0b, 0x08, 0x00, 0x09, 0x00, 0x00, 0x00
        /*0020*/ 	.byte	0x00, 0x00, 0x00, 0x00


//--------------------- .nv.info._Z12merge_kerneliiP7MSTedgeS0_ --------------------------
	.section	.nv.info._Z12merge_kerneliiP7MSTedgeS0_,"",@"SHT_CUDA_INFO"
	.sectionflags	@""
	.align	4


	//----- nvinfo : EIATTR_CUDA_API_VERSION
	.align		4
        /*0000*/ 	.byte	0x04, 0x37
        /*0002*/ 	.short	(.L_7 - .L_6)
.L_6:
        /*0004*/ 	.word	0x00000082


	//----- nvinfo : EIATTR_KPARAM_INFO
	.align		4
.L_7:
        /*0008*/ 	.byte	0x04, 0x17
        /*000a*/ 	.short	(.L_9 - .L_8)
.L_8:
        /*000c*/ 	.word	0x00000000
        /*0010*/ 	.short	0x0003
        /*0012*/ 	.short	0x0010
        /*0014*/ 	.byte	0x00, 0xf5, 0x21, 0x00


	//----- nvinfo : EIATTR_KPARAM_INFO
	.align		4
.L_9:
        /*0018*/ 	.byte	0x04, 0x17
        /*001a*/ 	.short	(.L_11 - .L_10)
.L_10:
        /*001c*/ 	.word	0x00000000
        /*0020*/ 	.short	0x0002
        /*0022*/ 	.short	0x0008
        /*0024*/ 	.byte	0x00, 0xf5, 0x21, 0x00


	//----- nvinfo : EIATTR_KPARAM_INFO
	.align		4
.L_11:
        /*0028*/ 	.byte	0x04, 0x17
        /*002a*/ 	.short	(.L_13 - .L_12)
.L_12:
        /*002c*/ 	.word	0x00000000
        /*0030*/ 	.short	0x0001
        /*0032*/ 	.short	0x0004
        /*0034*/ 	.byte	0x00, 0xf0, 0x11, 0x00


	//----- nvinfo : EIATTR_KPARAM_INFO
	.align		4
.L_13:
        /*0038*/ 	.byte	0x04, 0x17
        /*003a*/ 	.short	(.L_15 - .L_14)
.L_14:
        /*003c*/ 	.word	0x00000000
        /*0040*/ 	.short	0x0000
        /*0042*/ 	.short	0x0000
        /*0044*/ 	.byte	0x00, 0xf0, 0x11, 0x00


	//----- nvinfo : EIATTR_SPARSE_MMA_MASK
	.align		4
.L_15:
        /*0048*/ 	.byte	0x03, 0x50
        /*004a*/ 	.short	0x0000


	//----- nvinfo : EIATTR_MAXREG_COUNT
	.align		4
        /*004c*/ 	.byte	0x03, 0x1b
        /*004e*/ 	.short	0x00ff


	//----- nvinfo : EIATTR_MERCURY_ISA_VERSION
	.align		4
        /*0050*/ 	.byte	0x03, 0x5f
        /*0052*/ 	.short	0x0101


	//----- nvinfo : EIATTR_VRC_CTA_INIT_COUNT
	.align		4
        /*0054*/ 	.byte	0x02, 0x4a
	.zero		1
	.zero		1


	//----- nvinfo : EIATTR_EXIT_INSTR_OFFSETS
	.align		4
        /*0058*/ 	.byte	0x04, 0x1c
        /*005a*/ 	.short	(.L_17 - .L_16)


	//   ....[0]....
.L_16:
        /*005c*/ 	.word	0x00000070


	//   ....[1]....
        /*0060*/ 	.word	0x000000c0


	//   ....[2]....
        /*0064*/ 	.word	0x00000870


	//   ....[3]....
        /*0068*/ 	.word	0x00000ab0


	//   ....[4]....
        /*006c*/ 	.word	0x00000d40


	//----- nvinfo : EIATTR_CRS_STACK_SIZE
	.align		4
.L_17:
        /*0070*/ 	.byte	0x04, 0x1e
        /*0072*/ 	.short	(.L_19 - .L_18)
.L_18:
        /*0074*/ 	.word	0x00000000


	//----- nvinfo : EIATTR_CBANK_PARAM_SIZE
	.align		4
.L_19:
        /*0078*/ 	.byte	0x03, 0x19
        /*007a*/ 	.short	0x0018


	//----- nvinfo : EIATTR_PARAM_CBANK
	.align		4
        /*007c*/ 	.byte	0x04, 0x0a
        /*007e*/ 	.short	(.L_21 - .L_20)
	.align		4
.L_20:
        /*0080*/ 	.word	index@(.nv.constant0._Z12merge_kerneliiP7MSTedgeS0_)
        /*0084*/ 	.short	0x0380
        /*0086*/ 	.short	0x0018


	//----- nvinfo : EIATTR_SW_WAR
	.align		4
.L_21:
        /*0088*/ 	.byte	0x04, 0x36
        /*008a*/ 	.short	(.L_23 - .L_22)
.L_22:
        /*008c*/ 	.word	0x00000008
.L_23:


//--------------------- .nv.callgraph             --------------------------
	.section	.nv.callgraph,"",@"SHT_CUDA_CALLGRAPH"
	.align	4
	.sectionentsize	8
	.align		4
        /*0000*/ 	.word	0x00000000
	.align		4
        /*0004*/ 	.word	0xffffffff
	.align		4
        /*0008*/ 	.word	0x00000000
	.align		4
        /*000c*/ 	.word	0xfffffffe
	.align		4
        /*0010*/ 	.word	0x00000000
	.align		4
        /*0014*/ 	.word	0xfffffffd
	.align		4
        /*0018*/ 	.word	0x00000000
	.align		4
        /*001c*/ 	.word	0xfffffffc


//--------------------- .text._Z12merge_kerneliiP7MSTedgeS0_ --------------------------
	.section	.text._Z12merge_kerneliiP7MSTedgeS0_,"ax",@progbits
	.align	128
        .global         _Z12merge_kerneliiP7MSTedgeS0_
        .type           _Z12merge_kerneliiP7MSTedgeS0_,@function
        .size           _Z12merge_kerneliiP7MSTedgeS0_,(.L_x_14 - _Z12merge_kerneliiP7MSTedgeS0_)
        .other          _Z12merge_kerneliiP7MSTedgeS0_,@"STO_CUDA_ENTRY STV_DEFAULT"
_Z12merge_kerneliiP7MSTedgeS0_:
.text._Z12merge_kerneliiP7MSTedgeS0_:
[----:B------:R-:W-:Y:S01]  /*0000*/  LDC R1, c[0x0][0x37c] ;  /* 0x0000df00ff017b82 */ /* 0x000fe20000000800 */
[----:B------:R-:W0:Y:S07]  /*0010*/  S2R R3, SR_TID.X ;  /* 0x0000000000037919 */ /* 0x000e2e0000002100 */
[----:B------:R-:W0:Y:S01]  /*0020*/  S2UR UR4, SR_CTAID.X ;  /* 0x00000000000479c3 */ /* 0x000e220000002500 */
[----:B------:R-:W1:Y:S07]  /*0030*/  LDCU UR5, c[0x0][0x380] ;  /* 0x00007000ff0577ac */ /* 0x000e6e0008000800 */
[----:B------:R-:W0:Y:S02]  /*0040*/  LDC R0, c[0x0][0x360] ;  /* 0x0000d800ff007b82 */ /* 0x000e240000000800 */
[----:B0-----:R-:W-:-:S05]  /*0050*/  IMAD R0, R0, UR4, R3 ;  /* 0x0000000400007c24 */ /* 0x001fca000f8e0203 */
[----:B-1----:R-:W-:-:S13]  /*0060*/  ISETP.GT.AND P0, PT, R0, UR5, PT ;  /* 0x0000000500007c0c */ /* 0x002fda000bf04270 */
[----:B------:R-:W-:Y:S05]  /*0070*/  @P0 EXIT ;  /* 0x000000000000094d */ /* 0x000fea0003800000 */
[----:B------:R-:W0:Y:S02]  /*0080*/  LDC R2, c[0x0][0x384] ;  /* 0x0000e100ff027b82 */ /* 0x000e240000000800 */
[----:B0-----:R-:W-:-:S05]  /*0090*/  IMAD R5, R0, R2, RZ ;  /* 0x0000000200057224 */ /* 0x001fca00078e02ff */
[----:B------:R-:W-:-:S04]  /*00a0*/  ISETP.GE.AND P0, PT, R5, RZ, PT ;  /* 0x000000ff0500720c */ /* 0x000fc80003f06270 */
[----:B------:R-:W-:-:S13]  /*00b0*/  ISETP.GE.OR P0, PT, R5, UR5, !P0 ;  /* 0x0000000505007c0c */ /* 0x000fda000c706670 */
[----:B------:R-:W-:Y:S05]  /*00c0*/  @P0 EXIT ;  /* 0x000000000000094d */ /* 0x000fea0003800000 */
[-C--:B------:R-:W-:Y:S01]  /*00d0*/  LEA.HI R0, R2, R2.reuse, RZ, 0x1 ;  /* 0x0000000202007211 */ /* 0x080fe200078f08ff */
[----:B------:R-:W-:Y:S03]  /*00e0*/  BSSY.RECONVERGENT B0, `(.L_x_0) ;  /* 0x0000022000007945 */ /* 0x000fe60003800200 */
[----:B------:R-:W-:Y:S02]  /*00f0*/  LEA.HI.SX32 R3, R0, R5, 0x1f ;  /* 0x0000000500037211 */ /* 0x000fe400078ffaff */
[----:B------:R-:W-:Y:S02]  /*0100*/  VIADDMNMX R0, R5, R2, UR5, PT ;  /* 0x0000000505007e46 */ /* 0x000fe4000b800102 */
[C---:B------:R-:W-:Y:S01]  /*0110*/  VIMNMX R4, PT, PT, R3.reuse, UR5, PT ;  /* 0x0000000503047c48 */ /* 0x040fe2000bfe0100 */
[----:B------:R-:W0:Y:S01]  /*0120*/  LDCU.64 UR4, c[0x0][0x358] ;  /* 0x00006b00ff0477ac */ /* 0x000e220008000a00 */
[----:B------:R-:W-:-:S03]  /*0130*/  ISETP.GE.AND P0, PT, R3, R0, PT ;  /* 0x000000000300720c */ /* 0x000fc60003f06270 */
[----:B------:R-:W-:Y:S01]  /*0140*/  IMAD.MOV.U32 R3, RZ, RZ, R4 ;  /* 0x000000ffff037224 */ /* 0x000fe200078e0004 */
[----:B------:R-:W-:Y:S01]  /*0150*/  ISETP.LT.OR P0, PT, R2, 0x2, P0 ;  /* 0x000000020200780c */ /* 0x000fe20000701670 */
[----:B------:R-:W-:-:S12]  /*0160*/  IMAD.MOV.U32 R2, RZ, RZ, R5 ;  /* 0x000000ffff027224 */ /* 0x000fd800078e0005 */
[----:B0-----:R-:W-:Y:S05]  /*0170*/  @P0 BRA `(.L_x_1) ;  /* 0x0000000000600947 */ /* 0x001fea0003800000 */
.L_x_2:
[----:B------:R-:W0:Y:S02]  /*0180*/  LDC.64 R6, c[0x0][0x390] ;  /* 0x0000e400ff067b82 */ /* 0x000e240000000a00 */
[----:B0-----:R-:W-:-:S04]  /*0190*/  IMAD.WIDE.U32 R8, R5, 0xc, R6 ;  /* 0x0000000c05087825 */ /* 0x001fc800078e0006 */
[----:B------:R-:W-:Y:S01]  /*01a0*/  IMAD.WIDE R10, R3, 0xc, R6 ;  /* 0x0000000c030a7825 */ /* 0x000fe200078e0206 */
[----:B------:R-:W2:Y:S01]  /*01b0*/  LDG.E R21, desc[UR4][R8.64+0x8] ;  /* 0x0000080408157981 */ /* 0x000ea2000c1e1900 */
[----:B------:R-:W0:Y:S03]  /*01c0*/  LDC.64 R6, c[0x0][0x388] ;  /* 0x0000e200ff067b82 */ /* 0x000e260000000a00 */
[----:B------:R-:W2:Y:S01]  /*01d0*/  LDG.E R12, desc[UR4][R10.64+0x8] ;  /* 0x000008040a0c7981 */ /* 0x000ea2000c1e1900 */
[----:B0-----:R-:W-:Y:S01]  /*01e0*/  IMAD.WIDE.U32 R6, R2, 0xc, R6 ;  /* 0x0000000c02067825 */ /* 0x001fe200078e0006 */
[----:B--2---:R-:W-:-:S13]  /*01f0*/  FSETP.GTU.AND P0, PT, R21, R12, PT ;  /* 0x0000000c1500720b */ /* 0x004fda0003f0c000 */
[----:B------:R0:W-:Y:S04]  /*0200*/  @!P0 STG.E desc[UR4][R6.64+0x8], R21 ;  /* 0x0000081506008986 */ /* 0x0001e8000c101904 */
[----:B------:R-:W2:Y:S04]  /*0210*/  @!P0 LDG.E R13, desc[UR4][R8.64] ;  /* 0x00000004080d8981 */ /* 0x000ea8000c1e1900 */
[----:B--2---:R0:W-:Y:S04]  /*0220*/  @!P0 STG.E desc[UR4][R6.64], R13 ;  /* 0x0000000d06008986 */ /* 0x0041e8000c101904 */
[----:B------:R-:W2:Y:S04]  /*0230*/  @!P0 LDG.E R15, desc[UR4][R8.64+0x4] ;  /* 0x00000404080f8981 */ /* 0x000ea8000c1e1900 */
[----:B------:R0:W-:Y:S04]  /*0240*/  @P0 STG.E desc[UR4][R6.64+0x8], R12 ;  /* 0x0000080c06000986 */ /* 0x0001e8000c101904 */
[----:B--2---:R0:W-:Y:S04]  /*0250*/  @!P0 STG.E desc[UR4][R6.64+0x4], R15 ;  /* 0x0000040f06008986 */ /* 0x0041e8000c101904 */
[----:B------:R-:W2:Y:S01]  /*0260*/  @P0 LDG.E R17, desc[UR4][R10.64] ;  /* 0x000000040a110981 */ /* 0x000ea2000c1e1900 */
[----:B------:R-:W-:Y:S01]  /*0270*/  @!P0 VIADD R5, R5, 0x1 ;  /* 0x0000000105058836 */ /* 0x000fe20000000000 */
[----:B------:R-:W-:-:S02]  /*0280*/  @P0 IADD3 R3, PT, PT, R3, 0x1, RZ ;  /* 0x0000000103030810 */ /* 0x000fc40007ffe0ff */
[----:B--2---:R0:W-:Y:S04]  /*0290*/  @P0 STG.E desc[UR4][R6.64], R17 ;  /* 0x0000001106000986 */ /* 0x0041e8000c101904 */
[----:B------:R-:W2:Y:S01]  /*02a0*/  @P0 LDG.E R19, desc[UR4][R10.64+0x4] ;  /* 0x000004040a130981 */ /* 0x000ea2000c1e1900 */
[----:B------:R-:W-:Y:S01]  /*02b0*/  ISETP.LT.AND P1, PT, R5, R4, PT ;  /* 0x000000040500720c */ /* 0x000fe20003f21270 */
[----:B------:R-:W-:Y:S02]  /*02c0*/  VIADD R2, R2, 0x1 ;  /* 0x0000000102027836 */ /* 0x000fe40000000000 */
[----:B--2---:R0:W-:Y:S01]  /*02d0*/  @P0 STG.E desc[UR4][R6.64+0x4], R19 ;  /* 0x0000041306000986 */ /* 0x0041e2000c101904 */
[----:B------:R-:W-:-:S13]  /*02e0*/  ISETP.GE.AND P0, PT, R3, R0, PT ;  /* 0x000000000300720c */ /* 0x000fda0003f06270 */
[----:B0-----:R-:W-:Y:S05]  /*02f0*/  @!P0 BRA P1, `(.L_x_2) ;  /* 0xfffffffc00a08947 */ /* 0x001fea000083ffff */
.L_x_1:
[----:B------:R-:W-:Y:S05]  /*0300*/  BSYNC.RECONVERGENT B0 ;  /* 0x0000000000007941 */ /* 0x000fea0003800200 */
.L_x_0:
[----:B------:R-:W-:Y:S01]  /*0310*/  ISETP.GE.AND P0, PT, R5, R4, PT ;  /* 0x000000040500720c */ /* 0x000fe20003f06270 */
[----:B------:R-:W-:-:S12]  /*0320*/  BSSY.RECONVERGENT B0, `(.L_x_3) ;  /* 0x0000053000007945 */ /* 0x000fd80003800200 */
[----:B------:R-:W-:Y:S05]  /*0330*/  @P0 BRA `(.L_x_4) ;  /* 0x0000000400440947 */ /* 0x000fea0003800000 */
[C---:B------:R-:W-:Y:S01]  /*0340*/  IMAD.IADD R6, R4.reuse, 0x1, -R5 ;  /* 0x0000000104067824 */ /* 0x040fe200078e0a05 */
[----:B------:R-:W-:Y:S01]  /*0350*/  IADD3 R7, PT, PT, -R4, R5, RZ ;  /* 0x0000000504077210 */ /* 0x000fe20007ffe1ff */
[----:B------:R-:W-:Y:S03]  /*0360*/  BSSY.RECONVERGENT B1, `(.L_x_5) ;  /* 0x0000020000017945 */ /* 0x000fe60003800200 */
[----:B------:R-:W-:Y:S02]  /*0370*/  LOP3.LUT P1, R10, R6, 0x3, RZ, 0xc0, !PT ;  /* 0x00000003060a7812 */ /* 0x000fe4000782c0ff */
[----:B------:R-:W-:-:S11]  /*0380*/  ISETP.GT.U32.AND P0, PT, R7, -0x4, PT ;  /* 0xfffffffc0700780c */ /* 0x000fd60003f04070 */
[----:B------:R-:W-:Y:S05]  /*0390*/  @!P1 BRA `(.L_x_6) ;  /* 0x0000000000709947 */ /* 0x000fea0003800000 */
[----:B------:R-:W0:Y:S08]  /*03a0*/  LDC.64 R6, c[0x0][0x390] ;  /* 0x0000e400ff067b82 */ /* 0x000e300000000a00 */
[----:B------:R-:W1:Y:S01]  /*03b0*/  LDC.64 R8, c[0x0][0x388] ;  /* 0x0000e200ff087b82 */ /* 0x000e620000000a00 */
[----:B0-----:R-:W-:-:S04]  /*03c0*/  IMAD.WIDE.U32 R6, R5, 0xc, R6 ;  /* 0x0000000c05067825 */ /* 0x001fc800078e0006 */
[----:B------:R-:W-:Y:S01]  /*03d0*/  IMAD.IADD R5, R10, 0x1, R5 ;  /* 0x000000010a057824 */ /* 0x000fe200078e0205 */
[----:B------:R-:W-:Y:S01]  /*03e0*/  IADD3 R14, P1, PT, R6, 0x8, RZ ;  /* 0x00000008060e7810 */ /* 0x000fe20007f3e0ff */
[----:B-1----:R-:W-:-:S04]  /*03f0*/  IMAD.WIDE.U32 R8, R2, 0xc, R8 ;  /* 0x0000000c02087825 */ /* 0x002fc800078e0008 */
[--C-:B------:R-:W-:Y:S01]  /*0400*/  IMAD.IADD R2, R2, 0x1, R10.reuse ;  /* 0x0000000102027824 */ /* 0x100fe200078e020a */
[----:B------:R-:W-:Y:S01]  /*0410*/  IADD3 R12, P2, PT, R8, 0x8, RZ ;  /* 0x00000008080c7810 */ /* 0x000fe20007f5e0ff */
[----:B------:R-:W-:Y:S02]  /*0420*/  IMAD.X R19, RZ, RZ, R7, P1 ;  /* 0x000000ffff137224 */ /* 0x000fe400008e0607 */
[----:B------:R-:W-:Y:S01]  /*0430*/  IMAD.MOV R10, RZ, RZ, -R10 ;  /* 0x000000ffff0a7224 */ /* 0x000fe200078e0a0a */
[----:B------:R-:W-:-:S09]  /*0440*/  IADD3.X R17, PT, PT, RZ, R9, RZ, P2, !PT ;  /* 0x00000009ff117210 */ /* 0x000fd200017fe4ff */
.L_x_7:
[----:B------:R-:W-:Y:S01]  /*0450*/  MOV R6, R14 ;  /* 0x0000000e00067202 */ /* 0x000fe20000000f00 */
[----:B------:R-:W-:-:S05]  /*0460*/  IMAD.MOV.U32 R7, RZ, RZ, R19 ;  /* 0x000000ffff077224 */ /* 0x000fca00078e0013 */
[----:B0-----:R-:W2:Y:S01]  /*0470*/  LDG.E R11, desc[UR4][R6.64] ;  /* 0x00000004060b7981 */ /* 0x001ea2000c1e1900 */
[----:B------:R-:W-:Y:S01]  /*0480*/  IMAD.MOV.U32 R8, RZ, RZ, R12 ;  /* 0x000000ffff087224 */ /* 0x000fe200078e000c */
[----:B------:R-:W-:-:S05]  /*0490*/  MOV R9, R17 ;  /* 0x0000001100097202 */ /* 0x000fca0000000f00 */
[----:B--2---:R0:W-:Y:S04]  /*04a0*/  STG.E desc[UR4][R8.64], R11 ;  /* 0x0000000b08007986 */ /* 0x0041e8000c101904 */
[----:B------:R-:W2:Y:S04]  /*04b0*/  LDG.E R13, desc[UR4][R6.64+-0x8] ;  /* 0xfffff804060d7981 */ /* 0x000ea8000c1e1900 */
[----:B--2---:R0:W-:Y:S04]  /*04c0*/  STG.E desc[UR4][R8.64+-0x8], R13 ;  /* 0xfffff80d08007986 */ /* 0x0041e8000c101904 */
[----:B------:R-:W2:Y:S01]  /*04d0*/  LDG.E R15, desc[UR4][R6.64+-0x4] ;  /* 0xfffffc04060f7981 */ /* 0x000ea2000c1e1900 */
[----:B------:R-:W-:Y:S01]  /*04e0*/  VIADD R10, R10, 0x1 ;  /* 0x000000010a0a7836 */ /* 0x000fe20000000000 */
[----:B------:R-:W-:-:S02]  /*04f0*/  IADD3 R14, P2, PT, R6, 0xc, RZ ;  /* 0x0000000c060e7810 */ /* 0x000fc40007f5e0ff */
[----:B------:R-:W-:Y:S02]  /*0500*/  IADD3 R12, P3, PT, R8, 0xc, RZ ;  /* 0x0000000c080c7810 */ /* 0x000fe40007f7e0ff */
[----:B------:R-:W-:Y:S01]  /*0510*/  ISETP.NE.AND P1, PT, R10, RZ, PT ;  /* 0x000000ff0a00720c */ /* 0x000fe20003f25270 */
[----:B------:R-:W-:Y:S01]  /*0520*/  IMAD.X R19, RZ, RZ, R7, P2 ;  /* 0x000000ffff137224 */ /* 0x000fe200010e0607 */
[----:B------:R-:W-:Y:S01]  /*0530*/  IADD3.X R17, PT, PT, RZ, R9, RZ, P3, !PT ;  /* 0x00000009ff117210 */ /* 0x000fe20001ffe4ff */
[----:B--2---:R0:W-:Y:S10]  /*0540*/  STG.E desc[UR4][R8.64+-0x4], R15 ;  /* 0xfffffc0f08007986 */ /* 0x0041f4000c101904 */
[----:B------:R-:W-:Y:S05]  /*0550*/  @P1 BRA `(.L_x_7) ;  /* 0xfffffffc00bc1947 */ /* 0x000fea000383ffff */
.L_x_6:
[----:B------:R-:W-:Y:S05]  /*0560*/  BSYNC.RECONVERGENT B1 ;  /* 0x0000000000017941 */ /* 0x000fea0003800200 */
.L_x_5:
[----:B------:R-:W-:Y:S05]  /*0570*/  @P0 BRA `(.L_x_4) ;  /* 0x0000000000b40947 */ /* 0x000fea0003800000 */
[----:B------:R-:W1:Y:S08]  /*0580*/  LDC.64 R6, c[0x0][0x390] ;  /* 0x0000e400ff067b82 */ /* 0x000e700000000a00 */
[----:B0-----:R-:W0:Y:S01]  /*0590*/  LDC.64 R8, c[0x0][0x388] ;  /* 0x0000e200ff087b82 */ /* 0x001e220000000a00 */
[----:B-1----:R-:W-:-:S03]  /*05a0*/  IMAD.WIDE.U32 R6, R5, 0xc, R6 ;  /* 0x0000000c05067825 */ /* 0x002fc600078e0006 */
[----:B------:R-:W-:Y:S01]  /*05b0*/  IADD3 R12, P0, PT, R6, 0x18, RZ ;  /* 0x00000018060c7810 */ /* 0x000fe20007f1e0ff */
[----:B0-----:R-:W-:-:S04]  /*05c0*/  IMAD.WIDE.U32 R8, R2, 0xc, R8 ;  /* 0x0000000c02087825 */ /* 0x001fc800078e0008 */
[----:B------:R-:W-:Y:S01]  /*05d0*/  IMAD.X R13, RZ, RZ, R7, P0 ;  /* 0x000000ffff0d7224 */ /* 0x000fe200000e0607 */
[----:B------:R-:W-:Y:S01]  /*05e0*/  IADD3 R10, P1, PT, R8, 0x18, RZ ;  /* 0x00000018080a7810 */ /* 0x000fe20007f3e0ff */
[----:B------:R-:W-:-:S03]  /*05f0*/  IMAD.IADD R8, R5, 0x1, -R4 ;  /* 0x0000000105087824 */ /* 0x000fc600078e0a04 */
[----:B------:R-:W-:-:S09]  /*0600*/  IADD3.X R11, PT, PT, RZ, R9, RZ, P1, !PT ;  /* 0x00000009ff0b7210 */ /* 0x000fd20000ffe4ff */
.L_x_8:
[----:B------:R-:W-:Y:S02]  /*0610*/  IMAD.MOV.U32 R6, RZ, RZ, R12 ;  /* 0x000000ffff067224 */ /* 0x000fe400078e000c */
[----:B------:R-:W-:-:S05]  /*0620*/  IMAD.MOV.U32 R7, RZ, RZ, R13 ;  /* 0x000000ffff077224 */ /* 0x000fca00078e000d */
[----:B--2---:R-:W2:Y:S01]  /*0630*/  LDG.E R9, desc[UR4][R6.64+-0x10] ;  /* 0xfffff00406097981 */ /* 0x004ea2000c1e1900 */
[----:B------:R-:W-:Y:S01]  /*0640*/  MOV R4, R10 ;  /* 0x0000000a00047202 */ /* 0x000fe20000000f00 */
[----:B------:R-:W-:-:S05]  /*0650*/  IMAD.MOV.U32 R5, RZ, RZ, R11 ;  /* 0x000000ffff057224 */ /* 0x000fca00078e000b */
[----:B--2---:R0:W-:Y:S04]  /*0660*/  STG.E desc[UR4][R4.64+-0x10], R9 ;  /* 0xfffff00904007986 */ /* 0x0041e8000c101904 */
[----:B------:R-:W2:Y:S04]  /*0670*/  LDG.E R11, desc[UR4][R6.64+-0x18] ;  /* 0xffffe804060b7981 */ /* 0x000ea8000c1e1900 */
[----:B--2---:R1:W-:Y:S04]  /*0680*/  STG.E desc[UR4][R4.64+-0x18], R11 ;  /* 0xffffe80b04007986 */ /* 0x0043e8000c101904 */
[----:B------:R-:W2:Y:S04]  /*0690*/  LDG.E R13, desc[UR4][R6.64+-0x14] ;  /* 0xffffec04060d7981 */ /* 0x000ea8000c1e1900 */
[----:B--2---:R2:W-:Y:S04]  /*06a0*/  STG.E desc[UR4][R4.64+-0x14], R13 ;  /* 0xffffec0d04007986 */ /* 0x0045e8000c101904 */
[----:B------:R-:W3:Y:S04]  /*06b0*/  LDG.E R15, desc[UR4][R6.64+-0x4] ;  /* 0xfffffc04060f7981 */ /* 0x000ee8000c1e1900 */
[----:B---3--:R3:W-:Y:S04]  /*06c0*/  STG.E desc[UR4][R4.64+-0x4], R15 ;  /* 0xfffffc0f04007986 */ /* 0x0087e8000c101904 */
[----:B------:R-:W4:Y:S04]  /*06d0*/  LDG.E R17, desc[UR4][R6.64+-0xc] ;  /* 0xfffff40406117981 */ /* 0x000f28000c1e1900 */
[----:B----4-:R4:W-:Y:S04]  /*06e0*/  STG.E desc[UR4][R4.64+-0xc], R17 ;  /* 0xfffff41104007986 */ /* 0x0109e8000c101904 */
[----:B------:R-:W5:Y:S04]  /*06f0*/  LDG.E R19, desc[UR4][R6.64+-0x8] ;  /* 0xfffff80406137981 */ /* 0x000f68000c1e1900 */
[----:B-----5:R5:W-:Y:S04]  /*0700*/  STG.E desc[UR4][R4.64+-0x8], R19 ;  /* 0xfffff81304007986 */ /* 0x020be8000c101904 */
[----:B0-----:R-:W2:Y:S04]  /*0710*/  LDG.E R9, desc[UR4][R6.64+0x8] ;  /* 0x0000080406097981 */ /* 0x001ea8000c1e1900 */
[----:B--2---:R-:W-:Y:S04]  /*0720*/  STG.E desc[UR4][R4.64+0x8], R9 ;  /* 0x0000080904007986 */ /* 0x004fe8000c101904 */
[----:B-1----:R-:W2:Y:S04]  /*0730*/  LDG.E R11, desc[UR4][R6.64] ;  /* 0x00000004060b7981 */ /* 0x002ea8000c1e1900 */
[----:B--2---:R0:W-:Y:S04]  /*0740*/  STG.E desc[UR4][R4.64], R11 ;  /* 0x0000000b04007986 */ /* 0x0041e8000c101904 */
[----:B------:R-:W2:Y:S04]  /*0750*/  LDG.E R13, desc[UR4][R6.64+0x4] ;  /* 0x00000404060d7981 */ /* 0x000ea8000c1e1900 */
[----:B--2---:R1:W-:Y:S04]  /*0760*/  STG.E desc[UR4][R4.64+0x4], R13 ;  /* 0x0000040d04007986 */ /* 0x0043e8000c101904 */
[----:B---3--:R-:W2:Y:S04]  /*0770*/  LDG.E R15, desc[UR4][R6.64+0x14] ;  /* 0x00001404060f7981 */ /* 0x008ea8000c1e1900 */
[----:B--2---:R2:W-:Y:S04]  /*0780*/  STG.E desc[UR4][R4.64+0x14], R15 ;  /* 0x0000140f04007986 */ /* 0x0045e8000c101904 */
[----:B----4-:R-:W3:Y:S04]  /*0790*/  LDG.E R17, desc[UR4][R6.64+0xc] ;  /* 0x00000c0406117981 */ /* 0x010ee8000c1e1900 */
[----:B---3--:R2:W-:Y:S04]  /*07a0*/  STG.E desc[UR4][R4.64+0xc], R17 ;  /* 0x00000c1104007986 */ /* 0x0085e8000c101904 */
[----:B-----5:R-:W3:Y:S01]  /*07b0*/  LDG.E R19, desc[UR4][R6.64+0x10] ;  /* 0x0000100406137981 */ /* 0x020ee2000c1e1900 */
[----:B------:R-:W-:Y:S01]  /*07c0*/  VIADD R8, R8, 0x4 ;  /* 0x0000000408087836 */ /* 0x000fe20000000000 */
[----:B------:R-:W-:Y:S01]  /*07d0*/  IADD3 R10, P2, PT, R4, 0x30, RZ ;  /* 0x00000030040a7810 */ /* 0x000fe20007f5e0ff */
[----:B------:R-:W-:Y:S01]  /*07e0*/  VIADD R2, R2, 0x4 ;  /* 0x0000000402027836 */ /* 0x000fe20000000000 */
[----:B------:R-:W-:-:S02]  /*07f0*/  IADD3 R12, P1, PT, R6, 0x30, RZ ;  /* 0x00000030060c7810 */ /* 0x000fc40007f3e0ff */
[----:B------:R-:W-:Y:S01]  /*0800*/  ISETP.NE.AND P0, PT, R8, RZ, PT ;  /* 0x000000ff0800720c */ /* 0x000fe20003f05270 */
[----:B0-----:R-:W-:Y:S01]  /*0810*/  IMAD.X R11, RZ, RZ, R5, P2 ;  /* 0x000000ffff0b7224 */ /* 0x001fe200010e0605 */
[----:B-1----:R-:W-:Y:S01]  /*0820*/  IADD3.X R13, PT, PT, RZ, R7, RZ, P1, !PT ;  /* 0x00000007ff0d7210 */ /* 0x002fe20000ffe4ff */
[----:B---3--:R2:W-:Y:S10]  /*0830*/  STG.E desc[UR4][R4.64+0x10], R19 ;  /* 0x0000101304007986 */ /* 0x0085f4000c101904 */
[----:B------:R-:W-:Y:S05]  /*0840*/  @P0 BRA `(.L_x_8) ;  /* 0xfffffffc00700947 */ /* 0x000fea000383ffff */
.L_x_4:
[----:B------:R-:W-:Y:S05]  /*0850*/  BSYNC.RECONVERGENT B0 ;  /* 0x0000000000007941 */ /* 0x000fea0003800200 */
.L_x_3:
[----:B------:R-:W-:-:S13]  /*0860*/  ISETP.GE.AND P0, PT, R3, R0, PT ;  /* 0x000000000300720c */ /* 0x000fda0003f06270 */
[----:B------:R-:W-:Y:S05]  /*0870*/  @P0 EXIT ;  /* 0x000000000000094d */ /* 0x000fea0003800000 */
[----:B--2---:R-:W-:Y:S01]  /*0880*/  IADD3 R4, PT, PT, R0, -R3, RZ ;  /* 0x8000000300047210 */ /* 0x004fe20007ffe0ff */
[----:B------:R-:W-:Y:S01]  /*0890*/  IMAD.IADD R5, R3, 0x1, -R0 ;  /* 0x0000000103057824 */ /* 0x000fe200078e0a00 */
[----:B------:R-:W-:Y:S02]  /*08a0*/  BSSY.RECONVERGENT B0, `(.L_x_9) ;  /* 0x0000020000007945 */ /* 0x000fe40003800200 */
[----:B0-----:R-:W-:Y:S02]  /*08b0*/  LOP3.LUT P1, R11, R4, 0x3, RZ, 0xc0, !PT ;  /* 0x00000003040b7812 */ /* 0x001fe4000782c0ff */
[----:B------:R-:W-:Y:S02]  /*08c0*/  ISETP.GT.U32.AND P0, PT, R5, -0x4, PT ;  /* 0xfffffffc0500780c */ /* 0x000fe40003f04070 */
[----:B------:R-:W0:Y:S09]  /*08d0*/  LDC.64 R4, c[0x0][0x390] ;  /* 0x0000e400ff047b82 */ /* 0x000e320000000a00 */
[----:B------:R-:W-:Y:S05]  /*08e0*/  @!P1 BRA `(.L_x_10) ;  /* 0x00000000006c9947 */ /* 0x000fea0003800000 */
[----:B------:R-:W1:Y:S01]  /*08f0*/  LDC.64 R6, c[0x0][0x388] ;  /* 0x0000e200ff067b82 */ /* 0x000e620000000a00 */
[----:B------:R-:W-:Y:S01]  /*0900*/  IADD3 R12, PT, PT, -R11, RZ, RZ ;  /* 0x000000ff0b0c7210 */ /* 0x000fe20007ffe1ff */
[----:B-1----:R-:W-:-:S04]  /*0910*/  IMAD.WIDE.U32 R8, R2, 0xc, R6 ;  /* 0x0000000c02087825 */ /* 0x002fc800078e0006 */
[----:B------:R-:W-:Y:S02]  /*0920*/  HFMA2 R7, -RZ, RZ, 0, 0 ;  /* 0x00000000ff077431 */ /* 0x000fe400000001ff */
[----:B------:R-:W-:Y:S01]  /*0930*/  IMAD.MOV.U32 R6, RZ, RZ, 0x8 ;  /* 0x00000008ff067424 */ /* 0x000fe200078e00ff */
[----:B------:R-:W-:Y:S01]  /*0940*/  IADD3 R14, P1, PT, R8, 0x8, RZ ;  /* 0x00000008080e7810 */ /* 0x000fe20007f3e0ff */
[----:B------:R-:W-:-:S04]  /*0950*/  IMAD.IADD R2, R2, 0x1, R11 ;  /* 0x0000000102027824 */ /* 0x000fc800078e020b */
[----:B------:R-:W-:Y:S02]  /*0960*/  IMAD.X R19, RZ, RZ, R9, P1 ;  /* 0x000000ffff137224 */ /* 0x000fe400008e0609 */
[----:B0-----:R-:W-:-:S04]  /*0970*/  IMAD.WIDE.U32 R6, R4, 0x1, R6 ;  /* 0x0000000104067825 */ /* 0x001fc800078e0006 */
[----:B------:R-:W-:-:S07]  /*0980*/  IMAD.IADD R21, R7, 0x1, R5 ;  /* 0x0000000107157824 */ /* 0x000fce00078e0205 */
.L_x_11:
[----:B------:R-:W-:Y:S01]  /*0990*/  MOV R9, R21 ;  /* 0x0000001500097202 */ /* 0x000fe20000000f00 */
[----:B------:R-:W-:-:S04]  /*09a0*/  IMAD.MOV.U32 R8, RZ, RZ, R6 ;  /* 0x000000ffff087224 */ /* 0x000fc800078e0006 */
[----:B------:R-:W-:-:S05]  /*09b0*/  IMAD.WIDE R8, R3, 0xc, R8 ;  /* 0x0000000c03087825 */ /* 0x000fca00078e0208 */
[----:B-1----:R-:W2:Y:S01]  /*09c0*/  LDG.E R13, desc[UR4][R8.64] ;  /* 0x00000004080d7981 */ /* 0x002ea2000c1e1900 */
[----:B------:R-:W-:Y:S02]  /*09d0*/  IMAD.MOV.U32 R10, RZ, RZ, R14 ;  /* 0x000000ffff0a7224 */ /* 0x000fe400078e000e */
[----:B------:R-:W-:-:S05]  /*09e0*/  IMAD.MOV.U32 R11, RZ, RZ, R19 ;  /* 0x000000ffff0b7224 */ /* 0x000fca00078e0013 */
[----:B--2---:R1:W-:Y:S04]  /*09f0*/  STG.E desc[UR4][R10.64], R13 ;  /* 0x0000000d0a007986 */ /* 0x0043e8000c101904 */
[----:B------:R-:W2:Y:S04]  /*0a00*/  LDG.E R15, desc[UR4][R8.64+-0x8] ;  /* 0xfffff804080f7981 */ /* 0x000ea8000c1e1900 */
[----:B--2---:R1:W-:Y:S04]  /*0a10*/  STG.E desc[UR4][R10.64+-0x8], R15 ;  /* 0xfffff80f0a007986 */ /* 0x0043e8000c101904 */
[----:B------:R-:W2:Y:S01]  /*0a20*/  LDG.E R17, desc[UR4][R8.64+-0x4] ;  /* 0xfffffc0408117981 */ /* 0x000ea2000c1e1900 */
[----:B------:R-:W-:Y:S01]  /*0a30*/  IADD3 R12, PT, PT, R12, 0x1, RZ ;  /* 0x000000010c0c7810 */ /* 0x000fe20007ffe0ff */
[----:B------:R-:W-:Y:S01]  /*0a40*/  VIADD R3, R3, 0x1 ;  /* 0x0000000103037836 */ /* 0x000fe20000000000 */
[----:B------:R-:W-:-:S02]  /*0a50*/  IADD3 R14, P2, PT, R10, 0xc, RZ ;  /* 0x0000000c0a0e7810 */ /* 0x000fc40007f5e0ff */
[----:B------:R-:W-:-:S03]  /*0a60*/  ISETP.NE.AND P1, PT, R12, RZ, PT ;  /* 0x000000ff0c00720c */ /* 0x000fc60003f25270 */
[----:B------:R-:W-:Y:S01]  /*0a70*/  IMAD.X R19, RZ, RZ, R11, P2 ;  /* 0x000000ffff137224 */ /* 0x000fe200010e060b */
[----:B--2---:R1:W-:Y:S09]  /*0a80*/  STG.E desc[UR4][R10.64+-0x4], R17 ;  /* 0xfffffc110a007986 */ /* 0x0043f2000c101904 */
[----:B------:R-:W-:Y:S05]  /*0a90*/  @P1 BRA `(.L_x_11) ;  /* 0xfffffffc00bc1947 */ /* 0x000fea000383ffff */
.L_x_10:
[----:B------:R-:W-:Y:S05]  /*0aa0*/  BSYNC.RECONVERGENT B0 ;  /* 0x0000000000007941 */ /* 0x000fea0003800200 */
.L_x_9:
[----:B------:R-:W-:Y:S05]  /*0ab0*/  @P0 EXIT ;  /* 0x000000000000094d */ /* 0x000fea0003800000 */
[----:B------:R-:W2:Y:S01]  /*0ac0*/  LDC.64 R6, c[0x0][0x388] ;  /* 0x0000e200ff067b82 */ /* 0x000ea20000000a00 */
[----:B0-----:R-:W-:Y:S02]  /*0ad0*/  IADD3 R4, P0, PT, R4, 0x18, RZ ;  /* 0x0000001804047810 */ /* 0x001fe40007f1e0ff */
[----:B------:R-:W-:-:S03]  /*0ae0*/  IADD3 R0, PT, PT, -R0, R3, RZ ;  /* 0x0000000300007210 */ /* 0x000fc60007ffe1ff */
[----:B------:R-:W-:Y:S02]  /*0af0*/  IMAD.X R5, RZ, RZ, R5, P0 ;  /* 0x000000ffff057224 */ /* 0x000fe400000e0605 */
[----:B--2---:R-:W-:-:S03]  /*0b00*/  IMAD.WIDE.U32 R6, R2, 0xc, R6 ;  /* 0x0000000c02067825 */ /* 0x004fc600078e0006 */
[----:B------:R-:W-:-:S05]  /*0b10*/  IADD3 R2, P1, PT, R6, 0x18, RZ ;  /* 0x0000001806027810 */ /* 0x000fca0007f3e0ff */
[----:B-1----:R-:W-:-:S08]  /*0b20*/  IMAD.X R13, RZ, RZ, R7, P1 ;  /* 0x000000ffff0d7224 */ /* 0x002fd000008e0607 */
.L_x_12:
[----:B------:R-:W-:-:S05]  /*0b30*/  IMAD.WIDE R8, R3, 0xc, R4 ;  /* 0x0000000c03087825 */ /* 0x000fca00078e0204 */
[----:B------:R-:W2:Y:S01]  /*0b40*/  LDG.E R11, desc[UR4][R8.64+-0x10] ;  /* 0xfffff004080b7981 */ /* 0x000ea2000c1e1900 */
[----:B-1----:R-:W-:Y:S01]  /*0b50*/  MOV R6, R2 ;  /* 0x0000000200067202 */ /* 0x002fe20000000f00 */
        /* <DEDUP_REMOVED lines=20> */
[----:B----4-:R-:W2:Y:S04]  /*0ca0*/  LDG.E R19, desc[UR4][R8.64+0xc] ;  /* 0x00000c0408137981 */ /* 0x010ea8000c1e1900 */
[----:B--2---:R1:W-:Y:S04]  /*0cb0*/  STG.E desc[UR4][R6.64+0xc], R19 ;  /* 0x00000c1306007986 */ /* 0x0043e8000c101904 */
[----:B-----5:R-:W2:Y:S01]  /*0cc0*/  LDG.E R21, desc[UR4][R8.64+0x10] ;  /* 0x0000100408157981 */ /* 0x020ea2000c1e1900 */
[----:B------:R-:W-:Y:S01]  /*0cd0*/  VIADD R0, R0, 0x4 ;  /* 0x0000000400007836 */ /* 0x000fe20000000000 */
[----:B------:R-:W-:Y:S01]  /*0ce0*/  IADD3 R2, P1, PT, R6, 0x30, RZ ;  /* 0x0000003006027810 */ /* 0x000fe20007f3e0ff */
[----:B------:R-:W-:-:S03]  /*0cf0*/  VIADD R3, R3, 0x4 ;  /* 0x0000000403037836 */ /* 0x000fc60000000000 */
[----:B------:R-:W-:Y:S02]  /*0d00*/  ISETP.NE.AND P0, PT, R0, RZ, PT ;  /* 0x000000ff0000720c */ /* 0x000fe40003f05270 */
[----:B0-----:R-:W-:Y:S01]  /*0d10*/  IADD3.X R13, PT, PT, RZ, R7, RZ, P1, !PT ;  /* 0x00000007ff0d7210 */ /* 0x001fe20000ffe4ff */
[----:B--2---:R1:W-:Y:S10]  /*0d20*/  STG.E desc[UR4][R6.64+0x10], R21 ;  /* 0x0000101506007986 */ /* 0x0043f4000c101904 */
[----:B------:R-:W-:Y:S05]  /*0d30*/  @P0 BRA `(.L_x_12) ;  /* 0xfffffffc007c0947 */ /* 0x000fea000383ffff */
[----:B------:R-:W-:Y:S05]  /*0d40*/  EXIT ;  /* 0x000000000000794d */ /* 0x000fea0003800000 */
.L_x_13:
[----:B------:R-:W-:-:S00]  /*0d50*/  BRA `(.L_x_13) ;  /* 0xfffffffc00fc7947 */ /* 0x000fc0000383ffff */
[----:B------:R-:W-:-:S00]  /*0d60*/  NOP ;  /* 0x0000000000007918 */ /* 0x000fc00000000000 */
        /* <DEDUP_REMOVED lines=9> */
.L_x_14:


//--------------------- .nv.shared.reserved.0     --------------------------
	.section	.nv.shared.reserved.0,"aw",@nobits
	.weak		__nv_reservedSMEM_offset_0_alias
	.size		__nv_reservedSMEM_offset_0_alias, 0, 64
	.other		__nv_reservedSMEM_offset_0_alias,@"STO_CUDA_RESERVED_SHARED STV_DEFAULT"
__nv_reservedSMEM_offset_0_alias:
	.zero		0
	.zero		64


//--------------------- .nv.constant0._Z12merge_kerneliiP7MSTedgeS0_ --------------------------
	.section	.nv.constant0._Z12merge_kerneliiP7MSTedgeS0_,"a",@progbits
	.sectionflags	@""
	.align	4
.nv.constant0._Z12merge_kerneliiP7MSTedgeS0_:
	.zero		920


//--------------------- SYMBOLS --------------------------

	.type		.nv.reservedSmem.offset0,@object
	.size		.nv.reservedSmem.offset0,0x4
